//
// Generated by NVIDIA NVVM Compiler
//
// Compiler Build ID: CL-36424714
// Cuda compilation tools, release 13.0, V13.0.88
// Based on NVVM 20.0.0
//

.version 9.0
.target sm_100
.address_size 64

	// .globl	default_function_kernel

.visible .entry default_function_kernel(
	.param .u64 .ptr .align 1 default_function_kernel_param_0,
	.param .u64 .ptr .align 1 default_function_kernel_param_1
)
.maxntid 38
{
	.reg .pred 	%p<32>;
	.reg .b16 	%rs<4>;
	.reg .b32 	%r<34>;
	.reg .b32 	%f<124>;
	.reg .b64 	%rd<9>;

	ld.param.u64 	%rd3, [default_function_kernel_param_0];
	ld.param.u64 	%rd4, [default_function_kernel_param_1];
	cvta.to.global.u64 	%rd5, %rd3;
	cvta.to.global.u64 	%rd6, %rd4;
	mov.u32 	%r5, %ctaid.x;
	mov.u32 	%r6, %tid.x;
	mad.lo.s32 	%r7, %r5, 38, %r6;
	mul.wide.u32 	%rd7, %r7, 4;
	add.s64 	%rd1, %rd6, %rd7;
	shr.u32 	%r9, %r6, 1;
	mad.lo.s32 	%r10, %r5, 19, %r9;
	shr.u32 	%r11, %r10, 2;
	mul.hi.u32 	%r12, %r11, 1272582903;
	shr.u32 	%r13, %r12, 3;
	mul.lo.s32 	%r14, %r13, 108;
	sub.s32 	%r1, %r10, %r14;
	cvt.u16.u32 	%rs1, %r1;
	mul.lo.s16 	%rs2, %rs1, 57;
	shr.u16 	%rs3, %rs2, 11;
	cvt.u32.u16 	%r15, %rs3;
	xor.b32  	%r2, %r15, 2;
	mul.hi.u32 	%r16, %r10, 954437177;
	shr.u32 	%r17, %r16, 3;
	mul.lo.s32 	%r18, %r17, 36;
	sub.s32 	%r19, %r10, %r18;
	mul.lo.s32 	%r20, %r13, 1440;
	mul.wide.u16 	%r21, %rs3, 576;
	shl.b32 	%r22, %r19, 3;
	and.b32  	%r23, %r22, 480;
	and.b32  	%r3, %r7, 7;
	shl.b32 	%r24, %r7, 1;
	and.b32  	%r25, %r24, 14;
	or.b32  	%r26, %r20, %r25;
	add.s32 	%r27, %r26, %r23;
	add.s32 	%r28, %r27, %r21;
	add.s32 	%r29, %r28, -305;
	setp.lt.u32 	%p5, %r1, 36;
	and.b32  	%r4, %r19, 60;
	setp.eq.s32 	%p6, %r4, 0;
	or.pred  	%p1, %p5, %p6;
	setp.eq.s32 	%p7, %r3, 0;
	or.pred  	%p8, %p1, %p7;
	mul.wide.s32 	%rd8, %r29, 4;
	add.s64 	%rd2, %rd5, %rd8;
	mov.f32 	%f101, 0fFF7FFFFD;
	@%p8 bra 	$L__BB0_2;
	ld.global.nc.f32 	%f101, [%rd2];
$L__BB0_2:
	mov.f32 	%f102, 0fFF7FFFFD;
	@%p1 bra 	$L__BB0_4;
	ld.global.nc.f32 	%f102, [%rd2+4];
$L__BB0_4:
	max.f32 	%f71, %f101, 0fFF7FFFFD;
	max.f32 	%f5, %f71, %f102;
	mov.f32 	%f103, 0fFF7FFFFD;
	@%p1 bra 	$L__BB0_6;
	ld.global.nc.f32 	%f103, [%rd2+8];
$L__BB0_6:
	setp.eq.s32 	%p9, %r3, 0;
	setp.lt.u32 	%p10, %r1, 36;
	max.f32 	%f8, %f5, %f103;
	or.pred  	%p2, %p10, %p9;
	mov.f32 	%f104, 0fFF7FFFFD;
	@%p2 bra 	$L__BB0_8;
	ld.global.nc.f32 	%f104, [%rd2+64];
$L__BB0_8:
	setp.lt.u32 	%p11, %r1, 36;
	max.f32 	%f11, %f8, %f104;
	mov.f32 	%f105, 0fFF7FFFFD;
	@%p11 bra 	$L__BB0_10;
	ld.global.nc.f32 	%f105, [%rd2+68];
$L__BB0_10:
	setp.lt.u32 	%p12, %r1, 36;
	max.f32 	%f14, %f11, %f105;
	mov.f32 	%f106, 0fFF7FFFFD;
	@%p12 bra 	$L__BB0_12;
	ld.global.nc.f32 	%f106, [%rd2+72];
$L__BB0_12:
	max.f32 	%f17, %f14, %f106;
	mov.f32 	%f107, 0fFF7FFFFD;
	@%p2 bra 	$L__BB0_14;
	ld.global.nc.f32 	%f107, [%rd2+128];
$L__BB0_14:
	setp.lt.u32 	%p13, %r1, 36;
	max.f32 	%f20, %f17, %f107;
	mov.f32 	%f108, 0fFF7FFFFD;
	@%p13 bra 	$L__BB0_16;
	ld.global.nc.f32 	%f108, [%rd2+132];
$L__BB0_16:
	setp.lt.u32 	%p14, %r1, 36;
	max.f32 	%f23, %f20, %f108;
	mov.f32 	%f109, 0fFF7FFFFD;
	@%p14 bra 	$L__BB0_18;
	ld.global.nc.f32 	%f109, [%rd2+136];
$L__BB0_18:
	setp.eq.s32 	%p15, %r3, 0;
	setp.eq.s32 	%p16, %r4, 0;
	max.f32 	%f26, %f23, %f109;
	or.pred  	%p17, %p16, %p15;
	mov.f32 	%f110, 0fFF7FFFFD;
	@%p17 bra 	$L__BB0_20;
	ld.global.nc.f32 	%f110, [%rd2+1152];
$L__BB0_20:
	setp.eq.s32 	%p18, %r4, 0;
	max.f32 	%f29, %f26, %f110;
	mov.f32 	%f111, 0fFF7FFFFD;
	@%p18 bra 	$L__BB0_22;
	ld.global.nc.f32 	%f111, [%rd2+1156];
$L__BB0_22:
	setp.eq.s32 	%p19, %r4, 0;
	max.f32 	%f32, %f29, %f111;
	mov.f32 	%f112, 0fFF7FFFFD;
	@%p19 bra 	$L__BB0_24;
	ld.global.nc.f32 	%f112, [%rd2+1160];
$L__BB0_24:
	setp.eq.s32 	%p20, %r3, 0;
	max.f32 	%f35, %f32, %f112;
	mov.f32 	%f113, 0fFF7FFFFD;
	@%p20 bra 	$L__BB0_26;
	ld.global.nc.f32 	%f113, [%rd2+1216];
$L__BB0_26:
	setp.eq.s32 	%p21, %r3, 0;
	max.f32 	%f83, %f35, %f113;
	ld.global.nc.f32 	%f84, [%rd2+1220];
	max.f32 	%f85, %f83, %f84;
	ld.global.nc.f32 	%f86, [%rd2+1224];
	max.f32 	%f38, %f85, %f86;
	mov.f32 	%f114, 0fFF7FFFFD;
	@%p21 bra 	$L__BB0_28;
	ld.global.nc.f32 	%f114, [%rd2+1280];
$L__BB0_28:
	setp.eq.s32 	%p22, %r3, 0;
	setp.eq.s32 	%p23, %r4, 0;
	max.f32 	%f88, %f38, %f114;
	ld.global.nc.f32 	%f89, [%rd2+1284];
	max.f32 	%f90, %f88, %f89;
	ld.global.nc.f32 	%f91, [%rd2+1288];
	max.f32 	%f41, %f90, %f91;
	setp.lt.u32 	%p24, %r2, 2;
	or.pred  	%p3, %p24, %p23;
	or.pred  	%p25, %p3, %p22;
	mov.f32 	%f115, 0fFF7FFFFD;
	@%p25 bra 	$L__BB0_30;
	ld.global.nc.f32 	%f115, [%rd2+2304];
$L__BB0_30:
	max.f32 	%f44, %f41, %f115;
	mov.f32 	%f116, 0fFF7FFFFD;
	@%p3 bra 	$L__BB0_32;
	ld.global.nc.f32 	%f116, [%rd2+2308];
$L__BB0_32:
	max.f32 	%f47, %f44, %f116;
	mov.f32 	%f117, 0fFF7FFFFD;
	@%p3 bra 	$L__BB0_34;
	ld.global.nc.f32 	%f117, [%rd2+2312];
$L__BB0_34:
	setp.lt.u32 	%p26, %r2, 2;
	setp.eq.s32 	%p27, %r3, 0;
	max.f32 	%f50, %f47, %f117;
	or.pred  	%p4, %p26, %p27;
	mov.f32 	%f118, 0fFF7FFFFD;
	@%p4 bra 	$L__BB0_36;
	ld.global.nc.f32 	%f118, [%rd2+2368];
$L__BB0_36:
	setp.lt.u32 	%p28, %r2, 2;
	max.f32 	%f53, %f50, %f118;
	mov.f32 	%f119, 0fFF7FFFFD;
	@%p28 bra 	$L__BB0_38;
	ld.global.nc.f32 	%f119, [%rd2+2372];
$L__BB0_38:
	setp.lt.u32 	%p29, %r2, 2;
	max.f32 	%f56, %f53, %f119;
	mov.f32 	%f120, 0fFF7FFFFD;
	@%p29 bra 	$L__BB0_40;
	ld.global.nc.f32 	%f120, [%rd2+2376];
$L__BB0_40:
	max.f32 	%f59, %f56, %f120;
	mov.f32 	%f121, 0fFF7FFFFD;
	@%p4 bra 	$L__BB0_42;
	ld.global.nc.f32 	%f121, [%rd2+2432];
$L__BB0_42:
	setp.lt.u32 	%p30, %r2, 2;
	max.f32 	%f62, %f59, %f121;
	mov.f32 	%f122, 0fFF7FFFFD;
	@%p30 bra 	$L__BB0_44;
	ld.global.nc.f32 	%f122, [%rd2+2436];
$L__BB0_44:
	setp.lt.u32 	%p31, %r2, 2;
	max.f32 	%f65, %f62, %f122;
	mov.f32 	%f123, 0fFF7FFFFD;
	@%p31 bra 	$L__BB0_46;
	ld.global.nc.f32 	%f123, [%rd2+2440];
$L__BB0_46:
	max.f32 	%f100, %f65, %f123;
	st.global.f32 	[%rd1], %f100;
	ret;

}


// ===== COMPILED SASS (sm_100) =====

	.target	sm_100

	.elftype	@"ET_EXEC"


//--------------------- .note.nv.tkinfo           --------------------------
	.section	.note.nv.tkinfo,"",@"SHT_NOTE"
	.sectionflags	@"SHF_NOTE_NV_TKINFO"
	.tkinfo
        /*0018*/ 	.word	0x00000002
        /*0030*/ 	.string	""
        /*0030*/ 	.string	"ptxas"
        /*0030*/ 	.string	"Cuda compilation tools, release 13.0, V13.0.88"
        /*0030*/ 	.string	"Build cuda_13.0.r13.0/compiler.36424714_0"
        /*0030*/ 	.string	"-arch sm_100 -m 64 "



//--------------------- .note.nv.cuinfo           --------------------------
	.section	.note.nv.cuinfo,"",@"SHT_NOTE"
	.sectionflags	@"SHF_NOTE_NV_CUINFO"
        /*0018*/ 	.short	0x0002
        /*001a*/ 	.short	0x0064
        /*001c*/ 	.short	0x0082
	.zero		2


//--------------------- .nv.info                  --------------------------
	.section	.nv.info,"",@"SHT_CUDA_INFO"
	.align	4


	//----- nvinfo : EIATTR_REGCOUNT
	.align		4
        /*0000*/ 	.byte	0x04, 0x2f
        /*0002*/ 	.short	(.L_1 - .L_0)
	.align		4
.L_0:
        /*0004*/ 	.word	index@(default_function_kernel)
        /*0008*/ 	.word	0x0000001e


	//----- nvinfo : EIATTR_FRAME_SIZE
	.align		4
.L_1:
        /*000c*/ 	.byte	0x04, 0x11
        /*000e*/ 	.short	(.L_3 - .L_2)
	.align		4
.L_2:
        /*0010*/ 	.word	index@(default_function_kernel)
        /*0014*/ 	.word	0x00000000


	//----- nvinfo : EIATTR_MIN_STACK_SIZE
	.align		4
.L_3:
        /*0018*/ 	.byte	0x04, 0x12
        /*001a*/ 	.short	(.L_5 - .L_4)
	.align		4
.L_4:
        /*001c*/ 	.word	index@(default_function_kernel)
        /*0020*/ 	.word	0x00000000
.L_5:


//--------------------- .nv.compat                --------------------------
	.section	.nv.compat,"",@"SHT_CUDA_COMPAT_INFO"
	.align	4
        /*0000*/ 	.byte	0x02, 0x09, 0x00, 0x00, 0x02, 0x02, 0x01, 0x00, 0x02, 0x05, 0x05, 0x00, 0x03, 0x07, 0x01, 0x01
        /*0010*/ 	.byte	0x02, 0x03, 0x00, 0x00, 0x02, 0x06, 0x01, 0x00, 0x04, 0x0b, 0x08, 0x00, 0x09, 0x00, 0x00, 0x00
        /*0020*/ 	.byte	0x00, 0x00, 0x00, 0x00


//--------------------- .nv.info.default_function_kernel --------------------------
	.section	.nv.info.default_function_kernel,"",@"SHT_CUDA_INFO"
	.sectionflags	@""
	.align	4


	//----- nvinfo : EIATTR_CUDA_API_VERSION
	.align		4
        /*0000*/ 	.byte	0x04, 0x37
        /*0002*/ 	.short	(.L_7 - .L_6)
.L_6:
        /*0004*/ 	.word	0x00000082


	//----- nvinfo : EIATTR_KPARAM_INFO
	.align		4
.L_7:
        /*0008*/ 	.byte	0x04, 0x17
        /*000a*/ 	.short	(.L_9 - .L_8)
.L_8:
        /*000c*/ 	.word	0x00000000
        /*0010*/ 	.short	0x0001
        /*0012*/ 	.short	0x0008
        /*0014*/ 	.byte	0x00, 0xf5, 0x21, 0x00


	//----- nvinfo : EIATTR_KPARAM_INFO
	.align		4
.L_9:
        /*0018*/ 	.byte	0x04, 0x17
        /*001a*/ 	.short	(.L_11 - .L_10)
.L_10:
        /*001c*/ 	.word	0x00000000
        /*0020*/ 	.short	0x0000
        /*0022*/ 	.short	0x0000
        /*0024*/ 	.byte	0x00, 0xf5, 0x21, 0x00


	//----- nvinfo : EIATTR_SPARSE_MMA_MASK
	.align		4
.L_11:
        /*0028*/ 	.byte	0x03, 0x50
        /*002a*/ 	.short	0x0000


	//----- nvinfo : EIATTR_MAXREG_COUNT
	.align		4
        /*002c*/ 	.byte	0x03, 0x1b
        /*002e*/ 	.short	0x00ff


	//----- nvinfo : EIATTR_MERCURY_ISA_VERSION
	.align		4
        /*0030*/ 	.byte	0x03, 0x5f
        /*0032*/ 	.short	0x0101


	//----- nvinfo : EIATTR_VRC_CTA_INIT_COUNT
	.align		4
        /*0034*/ 	.byte	0x02, 0x4a
	.zero		1
	.zero		1


	//----- nvinfo : EIATTR_EXIT_INSTR_OFFSETS
	.align		4
        /*0038*/ 	.byte	0x04, 0x1c
        /*003a*/ 	.short	(.L_13 - .L_12)


	//   ....[0]....
.L_12:
        /*003c*/ 	.word	0x000007a0


	//----- nvinfo : EIATTR_MAX_THREADS
	.align		4
.L_13:
        /*0040*/ 	.byte	0x04, 0x05
        /*0042*/ 	.short	(.L_15 - .L_14)
.L_14:
        /*0044*/ 	.word	0x00000026
        /*0048*/ 	.word	0x00000001
        /*004c*/ 	.word	0x00000001


	//----- nvinfo : EIATTR_CBANK_PARAM_SIZE
	.align		4
.L_15:
        /*0050*/ 	.byte	0x03, 0x19
        /*0052*/ 	.short	0x0010


	//----- nvinfo : EIATTR_PARAM_CBANK
	.align		4
        /*0054*/ 	.byte	0x04, 0x0a
        /*0056*/ 	.short	(.L_17 - .L_16)
	.align		4
.L_16:
        /*0058*/ 	.word	index@(.nv.constant0.default_function_kernel)
        /*005c*/ 	.short	0x0380
        /*005e*/ 	.short	0x0010


	//----- nvinfo : EIATTR_SW_WAR
	.align		4
.L_17:
        /*0060*/ 	.byte	0x04, 0x36
        /*0062*/ 	.short	(.L_19 - .L_18)
.L_18:
        /*0064*/ 	.word	0x00000008
.L_19:


//--------------------- .nv.callgraph             --------------------------
	.section	.nv.callgraph,"",@"SHT_CUDA_CALLGRAPH"
	.align	4
	.sectionentsize	8
	.align		4
        /*0000*/ 	.word	0x00000000
	.align		4
        /*0004*/ 	.word	0xffffffff
	.align		4
        /*0008*/ 	.word	0x00000000
	.align		4
        /*000c*/ 	.word	0xfffffffe
	.align		4
        /*0010*/ 	.word	0x00000000
	.align		4
        /*0014*/ 	.word	0xfffffffd
	.align		4
        /*0018*/ 	.word	0x00000000
	.align		4
        /*001c*/ 	.word	0xfffffffc


//--------------------- .text.default_function_kernel --------------------------
	.section	.text.default_function_kernel,"ax",@progbits
	.align	128
        .global         default_function_kernel
        .type           default_function_kernel,@function
        .size           default_function_kernel,(.L_x_1 - default_function_kernel)
        .other          default_function_kernel,@"STO_CUDA_ENTRY STV_DEFAULT"
default_function_kernel:
.text.default_function_kernel:
[----:B------:R-:W-:Y:S01]  /*0000*/  LDC R1, c[0x0][0x37c] ;  /* 0x0000df00ff017b82 */ /* 0x000fe20000000800 */
[----:B------:R-:W0:Y:S01]  /*0010*/  S2R R4, SR_TID.X ;  /* 0x0000000000047919 */ /* 0x000e220000002100 */
[----:B------:R-:W1:Y:S01]  /*0020*/  LDCU.64 UR4, c[0x0][0x358] ;  /* 0x00006b00ff0477ac */ /* 0x000e620008000a00 */
[----:B------:R-:W-:Y:S01]  /*0030*/  IMAD.MOV.U32 R24, RZ, RZ, -0x800003 ;  /* 0xff7ffffdff187424 */ /* 0x000fe200078e00ff */
[----:B------:R-:W2:Y:S01]  /*0040*/  S2R R7, SR_CTAID.X ;  /* 0x0000000000077919 */ /* 0x000ea20000002500 */
[----:B------:R-:W-:Y:S01]  /*0050*/  IMAD.MOV.U32 R22, RZ, RZ, -0x800003 ;  /* 0xff7ffffdff167424 */ /* 0x000fe200078e00ff */
[----:B0-----:R-:W-:-:S05]  /*0060*/  SHF.R.U32.HI R0, RZ, 0x1, R4 ;  /* 0x00000001ff007819 */ /* 0x001fca0000011604 */
[----:B--2---:R-:W-:-:S04]  /*0070*/  IMAD R2, R7, 0x13, R0 ;  /* 0x0000001307027824 */ /* 0x004fc800078e0200 */
[----:B------:R-:W-:Y:S01]  /*0080*/  IMAD.HI.U32 R3, R2, 0x38e38e39, RZ ;  /* 0x38e38e3902037827 */ /* 0x000fe200078e00ff */
[----:B------:R-:W-:-:S04]  /*0090*/  SHF.R.U32.HI R0, RZ, 0x2, R2 ;  /* 0x00000002ff007819 */ /* 0x000fc80000011602 */
[----:B------:R-:W-:Y:S01]  /*00a0*/  SHF.R.U32.HI R3, RZ, 0x3, R3 ;  /* 0x00000003ff037819 */ /* 0x000fe20000011603 */
[----:B------:R-:W-:-:S05]  /*00b0*/  IMAD.HI.U32 R0, R0, 0x4bda12f7, RZ ;  /* 0x4bda12f700007827 */ /* 0x000fca00078e00ff */
[----:B------:R-:W-:Y:S01]  /*00c0*/  SHF.R.U32.HI R5, RZ, 0x3, R0 ;  /* 0x00000003ff057819 */ /* 0x000fe20000011600 */
[----:B------:R-:W-:-:S04]  /*00d0*/  IMAD R0, R7, 0x26, R4 ;  /* 0x0000002607007824 */ /* 0x000fc800078e0204 */
[----:B------:R-:W-:Y:S01]  /*00e0*/  IMAD R9, R5, -0x6c, R2 ;  /* 0xffffff9405097824 */ /* 0x000fe200078e0202 */
[C---:B------:R-:W-:Y:S01]  /*00f0*/  LOP3.LUT P2, RZ, R0.reuse, 0x7, RZ, 0xc0, !PT ;  /* 0x0000000700ff7812 */ /* 0x040fe2000784c0ff */
[C---:B------:R-:W-:Y:S01]  /*0100*/  IMAD.SHL.U32 R7, R0.reuse, 0x2, RZ ;  /* 0x0000000200077824 */ /* 0x040fe200078e00ff */
[----:B------:R-:W-:Y:S02]  /*0110*/  LOP3.LUT R16, R0, 0x7, RZ, 0xc0, !PT ;  /* 0x0000000700107812 */ /* 0x000fe400078ec0ff */
[----:B------:R-:W-:Y:S02]  /*0120*/  PRMT R6, R9, 0x9910, RZ ;  /* 0x0000991009067816 */ /* 0x000fe400000000ff */
[----:B------:R-:W-:Y:S02]  /*0130*/  LOP3.LUT R8, R7, 0xe, RZ, 0xc0, !PT ;  /* 0x0000000e07087812 */ /* 0x000fe400078ec0ff */
[----:B------:R-:W-:Y:S01]  /*0140*/  ISETP.NE.AND P0, PT, R16, RZ, PT ;  /* 0x000000ff1000720c */ /* 0x000fe20003f05270 */
[----:B------:R-:W-:Y:S01]  /*0150*/  IMAD.MOV.U32 R4, RZ, RZ, R6 ;  /* 0x000000ffff047224 */ /* 0x000fe200078e0006 */
[----:B------:R-:W-:Y:S01]  /*0160*/  ISETP.GE.U32.AND P3, PT, R9, 0x24, PT ;  /* 0x000000240900780c */ /* 0x000fe20003f66070 */
[----:B------:R-:W-:Y:S01]  /*0170*/  IMAD R6, R3, -0x24, R2 ;  /* 0xffffffdc03067824 */ /* 0x000fe200078e0202 */
[----:B------:R-:W-:Y:S01]  /*0180*/  ISETP.LT.U32.OR P4, PT, R9, 0x24, !P0 ;  /* 0x000000240900780c */ /* 0x000fe20004781470 */
[----:B------:R-:W-:Y:S01]  /*0190*/  IMAD R4, R4, 0x39, RZ ;  /* 0x0000003904047824 */ /* 0x000fe200078e02ff */
[----:B------:R-:W0:Y:S01]  /*01a0*/  LDC.64 R2, c[0x0][0x380] ;  /* 0x0000e000ff027b82 */ /* 0x000e220000000a00 */
[C---:B------:R-:W-:Y:S01]  /*01b0*/  IMAD.SHL.U32 R7, R6.reuse, 0x8, RZ ;  /* 0x0000000806077824 */ /* 0x040fe200078e00ff */
[----:B------:R-:W-:Y:S01]  /*01c0*/  LOP3.LUT P1, R6, R6, 0x3c, RZ, 0xc0, !PT ;  /* 0x0000003c06067812 */ /* 0x000fe2000782c0ff */
[----:B------:R-:W-:Y:S01]  /*01d0*/  IMAD R8, R5, 0x5a0, R8 ;  /* 0x000005a005087824 */ /* 0x000fe200078e0208 */
[----:B------:R-:W-:Y:S01]  /*01e0*/  LOP3.LUT R4, R4, 0xffff, RZ, 0xc0, !PT ;  /* 0x0000ffff04047812 */ /* 0x000fe200078ec0ff */
[----:B------:R-:W-:Y:S01]  /*01f0*/  IMAD.MOV.U32 R5, RZ, RZ, -0x800003 ;  /* 0xff7ffffdff057424 */ /* 0x000fe200078e00ff */
[----:B------:R-:W-:-:S02]  /*0200*/  LOP3.LUT R7, R7, 0x1e0, RZ, 0xc0, !PT ;  /* 0x000001e007077812 */ /* 0x000fc400078ec0ff */
[----:B------:R-:W-:Y:S02]  /*0210*/  SHF.R.U32.HI R4, RZ, 0xb, R4 ;  /* 0x0000000bff047819 */ /* 0x000fe40000011604 */
[----:B------:R-:W-:Y:S01]  /*0220*/  ISETP.LT.U32.OR P1, PT, R9, 0x24, !P1 ;  /* 0x000000240900780c */ /* 0x000fe20004f21470 */
[----:B------:R-:W-:Y:S01]  /*0230*/  IMAD.IADD R7, R7, 0x1, R8 ;  /* 0x0000000107077824 */ /* 0x000fe200078e0208 */
[----:B------:R-:W-:Y:S02]  /*0240*/  LOP3.LUT R4, R4, 0xffff, RZ, 0xc0, !PT ;  /* 0x0000ffff04047812 */ /* 0x000fe400078ec0ff */
[----:B------:R-:W-:-:S03]  /*0250*/  PLOP3.LUT P2, PT, P1, P2, PT, 0xf2, 0x2f ;  /* 0x00000000002f781c */ /* 0x000fc60000f45e72 */
[----:B------:R-:W-:-:S04]  /*0260*/  IMAD R7, R4, 0x240, R7 ;  /* 0x0000024004077824 */ /* 0x000fc800078e0207 */
[----:B------:R-:W-:-:S04]  /*0270*/  VIADD R7, R7, 0xfffffecf ;  /* 0xfffffecf07077836 */ /* 0x000fc80000000000 */
[----:B0-----:R-:W-:-:S05]  /*0280*/  IMAD.WIDE R2, R7, 0x4, R2 ;  /* 0x0000000407027825 */ /* 0x001fca00078e0202 */
[----:B-1----:R-:W2:Y:S01]  /*0290*/  @!P2 LDG.E.CONSTANT R5, desc[UR4][R2.64] ;  /* 0x000000040205a981 */ /* 0x002ea2000c1e9900 */
[----:B------:R-:W-:-:S03]  /*02a0*/  IMAD.MOV.U32 R23, RZ, RZ, -0x800003 ;  /* 0xff7ffffdff177424 */ /* 0x000fc600078e00ff */
[----:B------:R-:W2:Y:S01]  /*02b0*/  @!P1 LDG.E.CONSTANT R24, desc[UR4][R2.64+0x4] ;  /* 0x0000040402189981 */ /* 0x000ea2000c1e9900 */
[----:B------:R-:W-:-:S03]  /*02c0*/  IMAD.MOV.U32 R21, RZ, RZ, -0x800003 ;  /* 0xff7ffffdff157424 */ /* 0x000fc600078e00ff */
[----:B------:R-:W3:Y:S04]  /*02d0*/  @!P1 LDG.E.CONSTANT R22, desc[UR4][R2.64+0x8] ;  /* 0x0000080402169981 */ /* 0x000ee8000c1e9900 */
[----:B------:R-:W4:Y:S04]  /*02e0*/  @!P4 LDG.E.CONSTANT R23, desc[UR4][R2.64+0x40] ;  /* 0x000040040217c981 */ /* 0x000f28000c1e9900 */
[----:B------:R-:W5:Y:S01]  /*02f0*/  @P3 LDG.E.CONSTANT R21, desc[UR4][R2.64+0x44] ;  /* 0x0000440402153981 */ /* 0x000f62000c1e9900 */
[----:B------:R-:W-:Y:S02]  /*0300*/  IMAD.MOV.U32 R8, RZ, RZ, -0x800003 ;  /* 0xff7ffffdff087424 */ /* 0x000fe400078e00ff */
[----:B------:R-:W-:Y:S01]  /*0310*/  IMAD.MOV.U32 R9, RZ, RZ, -0x800003 ;  /* 0xff7ffffdff097424 */ /* 0x000fe200078e00ff */
[----:B------:R-:W-:Y:S01]  /*0320*/  ISETP.EQ.OR P2, PT, R6, RZ, !P0 ;  /* 0x000000ff0600720c */ /* 0x000fe20004742670 */
[----:B------:R-:W-:-:S02]  /*0330*/  IMAD.MOV.U32 R10, RZ, RZ, -0x800003 ;  /* 0xff7ffffdff0a7424 */ /* 0x000fc400078e00ff */
[----:B------:R-:W-:Y:S01]  /*0340*/  IMAD.MOV.U32 R11, RZ, RZ, -0x800003 ;  /* 0xff7ffffdff0b7424 */ /* 0x000fe200078e00ff */
[----:B------:R-:W5:Y:S01]  /*0350*/  @P3 LDG.E.CONSTANT R8, desc[UR4][R2.64+0x48] ;  /* 0x0000480402083981 */ /* 0x000f62000c1e9900 */
[----:B------:R-:W-:-:S03]  /*0360*/  ISETP.NE.AND P1, PT, R6, RZ, PT ;  /* 0x000000ff0600720c */ /* 0x000fc60003f25270 */
[----:B------:R-:W5:Y:S01]  /*0370*/  @!P4 LDG.E.CONSTANT R9, desc[UR4][R2.64+0x80] ;  /* 0x000080040209c981 */ /* 0x000f62000c1e9900 */
[----:B------:R-:W-:-:S03]  /*0380*/  IMAD.MOV.U32 R12, RZ, RZ, -0x800003 ;  /* 0xff7ffffdff0c7424 */ /* 0x000fc600078e00ff */
[----:B------:R-:W5:Y:S01]  /*0390*/  @P3 LDG.E.CONSTANT R10, desc[UR4][R2.64+0x84] ;  /* 0x00008404020a3981 */ /* 0x000f62000c1e9900 */
[----:B------:R-:W-:-:S03]  /*03a0*/  IMAD.MOV.U32 R13, RZ, RZ, -0x800003 ;  /* 0xff7ffffdff0d7424 */ /* 0x000fc600078e00ff */
[----:B------:R-:W5:Y:S01]  /*03b0*/  @P3 LDG.E.CONSTANT R11, desc[UR4][R2.64+0x88] ;  /* 0x00008804020b3981 */ /* 0x000f62000c1e9900 */
[----:B------:R-:W-:-:S03]  /*03c0*/  IMAD.MOV.U32 R7, RZ, RZ, -0x800003 ;  /* 0xff7ffffdff077424 */ /* 0x000fc600078e00ff */
[----:B------:R-:W5:Y:S01]  /*03d0*/  @!P2 LDG.E.CONSTANT R12, desc[UR4][R2.64+0x480] ;  /* 0x00048004020ca981 */ /* 0x000f62000c1e9900 */
[----:B------:R-:W-:-:S03]  /*03e0*/  IMAD.MOV.U32 R6, RZ, RZ, -0x800003 ;  /* 0xff7ffffdff067424 */ /* 0x000fc600078e00ff */
[----:B------:R-:W5:Y:S01]  /*03f0*/  @P1 LDG.E.CONSTANT R13, desc[UR4][R2.64+0x484] ;  /* 0x00048404020d1981 */ /* 0x000f62000c1e9900 */
[----:B------:R-:W-:-:S03]  /*0400*/  LOP3.LUT R4, R4, 0x2, RZ, 0x3c, !PT ;  /* 0x0000000204047812 */ /* 0x000fc600078e3cff */
[----:B------:R-:W5:Y:S01]  /*0410*/  @P1 LDG.E.CONSTANT R7, desc[UR4][R2.64+0x488] ;  /* 0x0004880402071981 */ /* 0x000f62000c1e9900 */
[----:B------:R-:W-:Y:S01]  /*0420*/  ISETP.LT.U32.OR P1, PT, R4, 0x2, !P1 ;  /* 0x000000020400780c */ /* 0x000fe20004f21470 */
[----:B------:R-:W-:Y:S02]  /*0430*/  IMAD.MOV.U32 R14, RZ, RZ, -0x800003 ;  /* 0xff7ffffdff0e7424 */ /* 0x000fe400078e00ff */
[----:B------:R-:W5:Y:S01]  /*0440*/  @P0 LDG.E.CONSTANT R6, desc[UR4][R2.64+0x4c0] ;  /* 0x0004c00402060981 */ /* 0x000f62000c1e9900 */
[----:B------:R-:W-:-:S03]  /*0450*/  ISETP.EQ.OR P2, PT, R16, RZ, P1 ;  /* 0x000000ff1000720c */ /* 0x000fc60000f42670 */
[----:B------:R-:W5:Y:S04]  /*0460*/  LDG.E.CONSTANT R15, desc[UR4][R2.64+0x4c4] ;  /* 0x0004c404020f7981 */ /* 0x000f68000c1e9900 */
[----:B------:R-:W5:Y:S01]  /*0470*/  LDG.E.CONSTANT R16, desc[UR4][R2.64+0x4c8] ;  /* 0x0004c80402107981 */ /* 0x000f62000c1e9900 */
[----:B------:R-:W-:-:S03]  /*0480*/  IMAD.MOV.U32 R18, RZ, RZ, -0x800003 ;  /* 0xff7ffffdff127424 */ /* 0x000fc600078e00ff */
[----:B------:R-:W5:Y:S04]  /*0490*/  @P0 LDG.E.CONSTANT R14, desc[UR4][R2.64+0x500] ;  /* 0x00050004020e0981 */ /* 0x000f68000c1e9900 */
[----:B------:R-:W5:Y:S01]  /*04a0*/  LDG.E.CONSTANT R17, desc[UR4][R2.64+0x504] ;  /* 0x0005040402117981 */ /* 0x000f62000c1e9900 */
[----:B------:R-:W-:-:S03]  /*04b0*/  IMAD.MOV.U32 R20, RZ, RZ, -0x800003 ;  /* 0xff7ffffdff147424 */ /* 0x000fc600078e00ff */
[----:B------:R-:W5:Y:S01]  /*04c0*/  LDG.E.CONSTANT R19, desc[UR4][R2.64+0x508] ;  /* 0x0005080402137981 */ /* 0x000f62000c1e9900 */
[----:B------:R-:W-:-:S03]  /*04d0*/  ISETP.LT.U32.OR P0, PT, R4, 0x2, !P0 ;  /* 0x000000020400780c */ /* 0x000fc60004701470 */
[----:B------:R-:W5:Y:S01]  /*04e0*/  @!P2 LDG.E.CONSTANT R18, desc[UR4][R2.64+0x900] ;  /* 0x000900040212a981 */ /* 0x000f62000c1e9900 */
[----:B------:R-:W-:Y:S01]  /*04f0*/  ISETP.GE.U32.AND P2, PT, R4, 0x2, PT ;  /* 0x000000020400780c */ /* 0x000fe20003f46070 */
[----:B------:R-:W-:Y:S02]  /*0500*/  IMAD.MOV.U32 R4, RZ, RZ, -0x800003 ;  /* 0xff7ffffdff047424 */ /* 0x000fe400078e00ff */
[----:B------:R-:W5:Y:S04]  /*0510*/  @!P1 LDG.E.CONSTANT R20, desc[UR4][R2.64+0x904] ;  /* 0x0009040402149981 */ /* 0x000f68000c1e9900 */
[----:B------:R-:W5:Y:S01]  /*0520*/  @!P1 LDG.E.CONSTANT R4, desc[UR4][R2.64+0x908] ;  /* 0x0009080402049981 */ /* 0x000f62000c1e9900 */
[----:B--2---:R-:W-:Y:S01]  /*0530*/  FMNMX3 R25, R5, -3.40282306073709652508e+38, R24, !PT ;  /* 0xff7ffffd05197876 */ /* 0x004fe20007800018 */
[----:B------:R-:W-:-:S03]  /*0540*/  IMAD.MOV.U32 R5, RZ, RZ, -0x800003 ;  /* 0xff7ffffdff057424 */ /* 0x000fc600078e00ff */
[----:B---3--:R-:W-:Y:S01]  /*0550*/  FMNMX R24, R25, R22, !PT ;  /* 0x0000001619187209 */ /* 0x008fe20007800000 */
[----:B------:R-:W-:Y:S02]  /*0560*/  IMAD.MOV.U32 R22, RZ, RZ, -0x800003 ;  /* 0xff7ffffdff167424 */ /* 0x000fe400078e00ff */
[----:B------:R-:W2:Y:S01]  /*0570*/  @!P0 LDG.E.CONSTANT R5, desc[UR4][R2.64+0x940] ;  /* 0x0009400402058981 */ /* 0x000ea2000c1e9900 */
[----:B----4-:R-:W-:Y:S01]  /*0580*/  FMNMX R24, R24, R23, !PT ;  /* 0x0000001718187209 */ /* 0x010fe20007800000 */
[----:B------:R-:W-:Y:S02]  /*0590*/  IMAD.MOV.U32 R23, RZ, RZ, -0x800003 ;  /* 0xff7ffffdff177424 */ /* 0x000fe400078e00ff */
[----:B------:R-:W3:Y:S01]  /*05a0*/  @P2 LDG.E.CONSTANT R22, desc[UR4][R2.64+0x944] ;  /* 0x0009440402162981 */ /* 0x000ee2000c1e9900 */
[----:B-----5:R-:W-:Y:S01]  /*05b0*/  FMNMX R27, R24, R21, !PT ;  /* 0x00000015181b7209 */ /* 0x020fe20007800000 */
[----:B------:R-:W-:Y:S02]  /*05c0*/  IMAD.MOV.U32 R24, RZ, RZ, -0x800003 ;  /* 0xff7ffffdff187424 */ /* 0x000fe400078e00ff */
[----:B------:R-:W4:Y:S01]  /*05d0*/  @P2 LDG.E.CONSTANT R23, desc[UR4][R2.64+0x948] ;  /* 0x0009480402172981 */ /* 0x000f22000c1e9900 */
[----:B------:R-:W-:-:S03]  /*05e0*/  IMAD.MOV.U32 R25, RZ, RZ, -0x800003 ;  /* 0xff7ffffdff197424 */ /* 0x000fc600078e00ff */
[----:B------:R-:W5:Y:S01]  /*05f0*/  @!P0 LDG.E.CONSTANT R24, desc[UR4][R2.64+0x980] ;  /* 0x0009800402188981 */ /* 0x000f62000c1e9900 */
[----:B------:R-:W-:-:S03]  /*0600*/  IMAD.MOV.U32 R21, RZ, RZ, -0x800003 ;  /* 0xff7ffffdff157424 */ /* 0x000fc600078e00ff */
[----:B------:R-:W5:Y:S04]  /*0610*/  @P2 LDG.E.CONSTANT R25, desc[UR4][R2.64+0x984] ;  /* 0x0009840402192981 */ /* 0x000f68000c1e9900 */
[----:B------:R0:W5:Y:S01]  /*0620*/  @P2 LDG.E.CONSTANT R21, desc[UR4][R2.64+0x988] ;  /* 0x0009880402152981 */ /* 0x000162000c1e9900 */
[----:B------:R-:W-:-:S04]  /*0630*/  FMNMX R8, R27, R8, !PT ;  /* 0x000000081b087209 */ /* 0x000fc80007800000 */
[----:B------:R-:W-:-:S04]  /*0640*/  FMNMX R9, R8, R9, !PT ;  /* 0x0000000908097209 */ /* 0x000fc80007800000 */
[----:B------:R-:W-:Y:S01]  /*0650*/  FMNMX R10, R9, R10, !PT ;  /* 0x0000000a090a7209 */ /* 0x000fe20007800000 */
[----:B0-----:R-:W0:Y:S03]  /*0660*/  LDC.64 R2, c[0x0][0x388] ;  /* 0x0000e200ff027b82 */ /* 0x001e260000000a00 */
[----:B------:R-:W-:-:S04]  /*0670*/  FMNMX R11, R10, R11, !PT ;  /* 0x0000000b0a0b7209 */ /* 0x000fc80007800000 */
[----:B------:R-:W-:-:S04]  /*0680*/  FMNMX R12, R11, R12, !PT ;  /* 0x0000000c0b0c7209 */ /* 0x000fc80007800000 */
[----:B------:R-:W-:-:S04]  /*0690*/  FMNMX R12, R12, R13, !PT ;  /* 0x0000000d0c0c7209 */ /* 0x000fc80007800000 */
[----:B------:R-:W-:-:S04]  /*06a0*/  FMNMX R7, R12, R7, !PT ;  /* 0x000000070c077209 */ /* 0x000fc80007800000 */
[----:B------:R-:W-:-:S04]  /*06b0*/  FMNMX3 R15, R7, R6, R15, !PT ;  /* 0x00000006070f7276 */ /* 0x000fc8000780000f */
[----:B------:R-:W-:-:S04]  /*06c0*/  FMNMX R15, R15, R16, !PT ;  /* 0x000000100f0f7209 */ /* 0x000fc80007800000 */
[----:B------:R-:W-:-:S04]  /*06d0*/  FMNMX3 R14, R15, R14, R17, !PT ;  /* 0x0000000e0f0e7276 */ /* 0x000fc80007800011 */
[----:B------:R-:W-:-:S04]  /*06e0*/  FMNMX R19, R14, R19, !PT ;  /* 0x000000130e137209 */ /* 0x000fc80007800000 */
[----:B------:R-:W-:-:S04]  /*06f0*/  FMNMX R19, R19, R18, !PT ;  /* 0x0000001213137209 */ /* 0x000fc80007800000 */
[----:B------:R-:W-:-:S04]  /*0700*/  FMNMX R19, R19, R20, !PT ;  /* 0x0000001413137209 */ /* 0x000fc80007800000 */
[----:B------:R-:W-:Y:S01]  /*0710*/  FMNMX R4, R19, R4, !PT ;  /* 0x0000000413047209 */ /* 0x000fe20007800000 */
[----:B0-----:R-:W-:-:S03]  /*0720*/  IMAD.WIDE.U32 R2, R0, 0x4, R2 ;  /* 0x0000000400027825 */ /* 0x001fc600078e0002 */
[----:B--2---:R-:W-:-:S04]  /*0730*/  FMNMX R5, R4, R5, !PT ;  /* 0x0000000504057209 */ /* 0x004fc80007800000 */
[----:B---3--:R-:W-:-:S04]  /*0740*/  FMNMX R22, R5, R22, !PT ;  /* 0x0000001605167209 */ /* 0x008fc80007800000 */
[----:B----4-:R-:W-:-:S04]  /*0750*/  FMNMX R23, R22, R23, !PT ;  /* 0x0000001716177209 */ /* 0x010fc80007800000 */
[----:B-----5:R-:W-:-:S04]  /*0760*/  FMNMX R24, R23, R24, !PT ;  /* 0x0000001817187209 */ /* 0x020fc80007800000 */
[----:B------:R-:W-:-:S04]  /*0770*/  FMNMX R24, R24, R25, !PT ;  /* 0x0000001918187209 */ /* 0x000fc80007800000 */
[----:B------:R-:W-:-:S05]  /*0780*/  FMNMX R21, R24, R21, !PT ;  /* 0x0000001518157209 */ /* 0x000fca0007800000 */
[----:B------:R-:W-:Y:S01]  /*0790*/  STG.E desc[UR4][R2.64], R21 ;  /* 0x0000001502007986 */ /* 0x000fe2000c101904 */
[----:B------:R-:W-:Y:S05]  /*07a0*/  EXIT ;  /* 0x000000000000794d */ /* 0x000fea0003800000 */
.L_x_0:
[----:B------:R-:W-:-:S00]  /*07b0*/  BRA `(.L_x_0) ;  /* 0xfffffffc00fc7947 */ /* 0x000fc0000383ffff */
[----:B------:R-:W-:-:S00]  /*07c0*/  NOP ;  /* 0x0000000000007918 */ /* 0x000fc00000000000 */
        /* <DEDUP_REMOVED lines=11> */
.L_x_1:


//--------------------- .nv.shared.reserved.0     --------------------------
	.section	.nv.shared.reserved.0,"aw",@nobits
	.weak		__nv_reservedSMEM_offset_0_alias
	.size		__nv_reservedSMEM_offset_0_alias, 0, 64
	.other		__nv_reservedSMEM_offset_0_alias,@"STO_CUDA_RESERVED_SHARED STV_DEFAULT"
__nv_reservedSMEM_offset_0_alias:
	.zero		0
	.zero		64


//--------------------- .nv.constant0.default_function_kernel --------------------------
	.section	.nv.constant0.default_function_kernel,"a",@progbits
	.sectionflags	@""
	.align	4
.nv.constant0.default_function_kernel:
	.zero		912


//--------------------- SYMBOLS --------------------------

	.type		.nv.reservedSmem.offset0,@object
	.size		.nv.reservedSmem.offset0,0x4
